//
// Generated by NVIDIA NVVM Compiler
//
// Compiler Build ID: CL-36424714
// Cuda compilation tools, release 13.0, V13.0.88
// Based on NVVM 20.0.0
//

.version 9.0
.target sm_100
.address_size 64

	// .globl	_Z15operator_kernel7param_t

.visible .entry _Z15operator_kernel7param_t(
	.param .align 8 .b8 _Z15operator_kernel7param_t_param_0[24]
)
{
	.reg .pred 	%p<2>;
	.reg .b32 	%r<6>;
	.reg .b32 	%f<5>;
	.reg .b64 	%rd<8>;

	ld.param.f32 	%f1, [_Z15operator_kernel7param_t_param_0+16];
	ld.param.u64 	%rd2, [_Z15operator_kernel7param_t_param_0+8];
	ld.param.u64 	%rd1, [_Z15operator_kernel7param_t_param_0];
	ld.param.u32 	%r2, [_Z15operator_kernel7param_t_param_0+20];
	mov.u32 	%r3, %tid.x;
	mov.u32 	%r4, %ctaid.x;
	mov.u32 	%r5, %ntid.x;
	mad.lo.s32 	%r1, %r4, %r5, %r3;
	setp.ge.s32 	%p1, %r1, %r2;
	@%p1 bra 	$L__BB0_2;
	cvta.to.global.u64 	%rd3, %rd2;
	cvta.to.global.u64 	%rd4, %rd1;
	mul.wide.s32 	%rd5, %r1, 4;
	add.s64 	%rd6, %rd4, %rd5;
	ld.global.f32 	%f2, [%rd6];
	add.s64 	%rd7, %rd3, %rd5;
	ld.global.f32 	%f3, [%rd7];
	fma.rn.f32 	%f4, %f1, %f2, %f3;
	st.global.f32 	[%rd6], %f4;
$L__BB0_2:
	ret;

}


// ===== COMPILED SASS (sm_100) =====

	.target	sm_100

	.elftype	@"ET_EXEC"


//--------------------- .note.nv.tkinfo           --------------------------
	.section	.note.nv.tkinfo,"",@"SHT_NOTE"
	.sectionflags	@"SHF_NOTE_NV_TKINFO"
	.tkinfo
        /*0018*/ 	.word	0x00000002
        /*0030*/ 	.string	""
        /*0030*/ 	.string	"ptxas"
        /*0030*/ 	.string	"Cuda compilation tools, release 13.0, V13.0.88"
        /*0030*/ 	.string	"Build cuda_13.0.r13.0/compiler.36424714_0"
        /*0030*/ 	.string	"-arch sm_100 -m 64 "



//--------------------- .note.nv.cuinfo           --------------------------
	.section	.note.nv.cuinfo,"",@"SHT_NOTE"
	.sectionflags	@"SHF_NOTE_NV_CUINFO"
        /*0018*/ 	.short	0x0002
        /*001a*/ 	.short	0x0064
        /*001c*/ 	.short	0x0082
	.zero		2


//--------------------- .nv.info                  --------------------------
	.section	.nv.info,"",@"SHT_CUDA_INFO"
	.align	4


	//----- nvinfo : EIATTR_REGCOUNT
	.align		4
        /*0000*/ 	.byte	0x04, 0x2f
        /*0002*/ 	.short	(.L_1 - .L_0)
	.align		4
.L_0:
        /*0004*/ 	.word	index@(_Z15operator_kernel7param_t)
        /*0008*/ 	.word	0x0000000a


	//----- nvinfo : EIATTR_FRAME_SIZE
	.align		4
.L_1:
        /*000c*/ 	.byte	0x04, 0x11
        /*000e*/ 	.short	(.L_3 - .L_2)
	.align		4
.L_2:
        /*0010*/ 	.word	index@(_Z15operator_kernel7param_t)
        /*0014*/ 	.word	0x00000000


	//----- nvinfo : EIATTR_MIN_STACK_SIZE
	.align		4
.L_3:
        /*0018*/ 	.byte	0x04, 0x12
        /*001a*/ 	.short	(.L_5 - .L_4)
	.align		4
.L_4:
        /*001c*/ 	.word	index@(_Z15operator_kernel7param_t)
        /*0020*/ 	.word	0x00000000
.L_5:


//--------------------- .nv.compat                --------------------------
	.section	.nv.compat,"",@"SHT_CUDA_COMPAT_INFO"
	.align	4
        /*0000*/ 	.byte	0x02, 0x09, 0x00, 0x00, 0x02, 0x02, 0x01, 0x00, 0x02, 0x05, 0x05, 0x00, 0x03, 0x07, 0x01, 0x01
        /*0010*/ 	.byte	0x02, 0x03, 0x00, 0x00, 0x02, 0x06, 0x01, 0x00, 0x04, 0x0b, 0x08, 0x00, 0x09, 0x00, 0x00, 0x00
        /*0020*/ 	.byte	0x00, 0x00, 0x00, 0x00


//--------------------- .nv.info._Z15operator_kernel7param_t --------------------------
	.section	.nv.info._Z15operator_kernel7param_t,"",@"SHT_CUDA_INFO"
	.sectionflags	@""
	.align	4


	//----- nvinfo : EIATTR_CUDA_API_VERSION
	.align		4
        /*0000*/ 	.byte	0x04, 0x37
        /*0002*/ 	.short	(.L_7 - .L_6)
.L_6:
        /*0004*/ 	.word	0x00000082


	//----- nvinfo : EIATTR_KPARAM_INFO
	.align		4
.L_7:
        /*0008*/ 	.byte	0x04, 0x17
        /*000a*/ 	.short	(.L_9 - .L_8)
.L_8:
        /*000c*/ 	.word	0x00000000
        /*0010*/ 	.short	0x0000
        /*0012*/ 	.short	0x0000
        /*0014*/ 	.byte	0x00, 0xf0, 0x61, 0x00


	//----- nvinfo : EIATTR_SPARSE_MMA_MASK
	.align		4
.L_9:
        /*0018*/ 	.byte	0x03, 0x50
        /*001a*/ 	.short	0x0000


	//----- nvinfo : EIATTR_MAXREG_COUNT
	.align		4
        /*001c*/ 	.byte	0x03, 0x1b
        /*001e*/ 	.short	0x00ff


	//----- nvinfo : EIATTR_MERCURY_ISA_VERSION
	.align		4
        /*0020*/ 	.byte	0x03, 0x5f
        /*0022*/ 	.short	0x0101


	//----- nvinfo : EIATTR_VRC_CTA_INIT_COUNT
	.align		4
        /*0024*/ 	.byte	0x02, 0x4a
	.zero		1
	.zero		1


	//----- nvinfo : EIATTR_EXIT_INSTR_OFFSETS
	.align		4
        /*0028*/ 	.byte	0x04, 0x1c
        /*002a*/ 	.short	(.L_11 - .L_10)


	//   ....[0]....
.L_10:
        /*002c*/ 	.word	0x00000070


	//   ....[1]....
        /*0030*/ 	.word	0x00000120


	//----- nvinfo : EIATTR_CBANK_PARAM_SIZE
	.align		4
.L_11:
        /*0034*/ 	.byte	0x03, 0x19
        /*0036*/ 	.short	0x0018


	//----- nvinfo : EIATTR_PARAM_CBANK
	.align		4
        /*0038*/ 	.byte	0x04, 0x0a
        /*003a*/ 	.short	(.L_13 - .L_12)
	.align		4
.L_12:
        /*003c*/ 	.word	index@(.nv.constant0._Z15operator_kernel7param_t)
        /*0040*/ 	.short	0x0380
        /*0042*/ 	.short	0x0018


	//----- nvinfo : EIATTR_SW_WAR
	.align		4
.L_13:
        /*0044*/ 	.byte	0x04, 0x36
        /*0046*/ 	.short	(.L_15 - .L_14)
.L_14:
        /*0048*/ 	.word	0x00000008
.L_15:


//--------------------- .nv.callgraph             --------------------------
	.section	.nv.callgraph,"",@"SHT_CUDA_CALLGRAPH"
	.align	4
	.sectionentsize	8
	.align		4
        /*0000*/ 	.word	0x00000000
	.align		4
        /*0004*/ 	.word	0xffffffff
	.align		4
        /*0008*/ 	.word	0x00000000
	.align		4
        /*000c*/ 	.word	0xfffffffe
	.align		4
        /*0010*/ 	.word	0x00000000
	.align		4
        /*0014*/ 	.word	0xfffffffd
	.align		4
        /*0018*/ 	.word	0x00000000
	.align		4
        /*001c*/ 	.word	0xfffffffc


//--------------------- .text._Z15operator_kernel7param_t --------------------------
	.section	.text._Z15operator_kernel7param_t,"ax",@progbits
	.align	128
        .global         _Z15operator_kernel7param_t
        .type           _Z15operator_kernel7param_t,@function
        .size           _Z15operator_kernel7param_t,(.L_x_1 - _Z15operator_kernel7param_t)
        .other          _Z15operator_kernel7param_t,@"STO_CUDA_ENTRY STV_DEFAULT"
_Z15operator_kernel7param_t:
.text._Z15operator_kernel7param_t:
[----:B------:R-:W-:Y:S01]  /*0000*/  LDC R1, c[0x0][0x37c] ;  /* 0x0000df00ff017b82 */ /* 0x000fe20000000800 */
[----:B------:R-:W0:Y:S07]  /*0010*/  S2R R7, SR_TID.X ;  /* 0x0000000000077919 */ /* 0x000e2e0000002100 */
[----:B------:R-:W0:Y:S01]  /*0020*/  S2UR UR4, SR_CTAID.X ;  /* 0x00000000000479c3 */ /* 0x000e220000002500 */
[----:B------:R-:W1:Y:S07]  /*0030*/  LDCU UR5, c[0x0][0x394] ;  /* 0x00007280ff0577ac */ /* 0x000e6e0008000800 */
[----:B------:R-:W0:Y:S02]  /*0040*/  LDC R0, c[0x0][0x360] ;  /* 0x0000d800ff007b82 */ /* 0x000e240000000800 */
[----:B0-----:R-:W-:-:S05]  /*0050*/  IMAD R7, R0, UR4, R7 ;  /* 0x0000000400077c24 */ /* 0x001fca000f8e0207 */
[----:B-1----:R-:W-:-:S13]  /*0060*/  ISETP.GE.AND P0, PT, R7, UR5, PT ;  /* 0x0000000507007c0c */ /* 0x002fda000bf06270 */
[----:B------:R-:W-:Y:S05]  /*0070*/  @P0 EXIT ;  /* 0x000000000000094d */ /* 0x000fea0003800000 */
[----:B------:R-:W0:Y:S01]  /*0080*/  LDC.64 R4, c[0x0][0x388] ;  /* 0x0000e200ff047b82 */ /* 0x000e220000000a00 */
[----:B------:R-:W1:Y:S01]  /*0090*/  LDCU.64 UR4, c[0x0][0x358] ;  /* 0x00006b00ff0477ac */ /* 0x000e620008000a00 */
[----:B------:R-:W2:Y:S06]  /*00a0*/  LDCU UR6, c[0x0][0x390] ;  /* 0x00007200ff0677ac */ /* 0x000eac0008000800 */
[----:B------:R-:W3:Y:S01]  /*00b0*/  LDC.64 R2, c[0x0][0x380] ;  /* 0x0000e000ff027b82 */ /* 0x000ee20000000a00 */
[----:B0-----:R-:W-:-:S06]  /*00c0*/  IMAD.WIDE R4, R7, 0x4, R4 ;  /* 0x0000000407047825 */ /* 0x001fcc00078e0204 */
[----:B-1----:R-:W2:Y:S01]  /*00d0*/  LDG.E R5, desc[UR4][R4.64] ;  /* 0x0000000404057981 */ /* 0x002ea2000c1e1900 */
[----:B---3--:R-:W-:-:S05]  /*00e0*/  IMAD.WIDE R2, R7, 0x4, R2 ;  /* 0x0000000407027825 */ /* 0x008fca00078e0202 */
[----:B------:R-:W2:Y:S02]  /*00f0*/  LDG.E R0, desc[UR4][R2.64] ;  /* 0x0000000402007981 */ /* 0x000ea4000c1e1900 */
[----:B--2---:R-:W-:-:S05]  /*0100*/  FFMA R7, R0, UR6, R5 ;  /* 0x0000000600077c23 */ /* 0x004fca0008000005 */
[----:B------:R-:W-:Y:S01]  /*0110*/  STG.E desc[UR4][R2.64], R7 ;  /* 0x0000000702007986 */ /* 0x000fe2000c101904 */
[----:B------:R-:W-:Y:S05]  /*0120*/  EXIT ;  /* 0x000000000000794d */ /* 0x000fea0003800000 */
.L_x_0:
[----:B------:R-:W-:-:S00]  /*0130*/  BRA `(.L_x_0) ;  /* 0xfffffffc00fc7947 */ /* 0x000fc0000383ffff */
[----:B------:R-:W-:-:S00]  /*0140*/  NOP ;  /* 0x0000000000007918 */ /* 0x000fc00000000000 */
        /* <DEDUP_REMOVED lines=11> */
.L_x_1:


//--------------------- .nv.shared.reserved.0     --------------------------
	.section	.nv.shared.reserved.0,"aw",@nobits
	.weak		__nv_reservedSMEM_offset_0_alias
	.size		__nv_reservedSMEM_offset_0_alias, 0, 64
	.other		__nv_reservedSMEM_offset_0_alias,@"STO_CUDA_RESERVED_SHARED STV_DEFAULT"
__nv_reservedSMEM_offset_0_alias:
	.zero		0
	.zero		64


//--------------------- .nv.constant0._Z15operator_kernel7param_t --------------------------
	.section	.nv.constant0._Z15operator_kernel7param_t,"a",@progbits
	.sectionflags	@""
	.align	4
.nv.constant0._Z15operator_kernel7param_t:
	.zero		920


//--------------------- SYMBOLS --------------------------

	.type		.nv.reservedSmem.offset0,@object
	.size		.nv.reservedSmem.offset0,0x4
